//
// Generated by NVIDIA NVVM Compiler
//
// Compiler Build ID: CL-36424714
// Cuda compilation tools, release 13.0, V13.0.88
// Based on NVVM 20.0.0
//

.version 9.0
.target sm_100
.address_size 64

	// .globl	_Z13GPUInnerLoopsPdPiii

.visible .entry _Z13GPUInnerLoopsPdPiii(
	.param .u64 .ptr .align 1 _Z13GPUInnerLoopsPdPiii_param_0,
	.param .u64 .ptr .align 1 _Z13GPUInnerLoopsPdPiii_param_1,
	.param .u32 _Z13GPUInnerLoopsPdPiii_param_2,
	.param .u32 _Z13GPUInnerLoopsPdPiii_param_3
)
{
	.reg .pred 	%p<38>;
	.reg .b32 	%r<95>;
	.reg .b64 	%rd<46>;
	.reg .b64 	%fd<64>;

	ld.param.u64 	%rd12, [_Z13GPUInnerLoopsPdPiii_param_0];
	ld.param.u32 	%r24, [_Z13GPUInnerLoopsPdPiii_param_3];
	cvta.to.global.u64 	%rd1, %rd12;
	mov.u32 	%r1, %ntid.x;
	mov.u32 	%r2, %ntid.y;
	mul.lo.s32 	%r25, %r1, %r2;
	mov.u32 	%r3, %tid.z;
	mov.u32 	%r4, %tid.y;
	mov.u32 	%r5, %tid.x;
	mad.lo.s32 	%r26, %r4, %r1, %r5;
	mad.lo.s32 	%r6, %r25, %r3, %r26;
	mov.u32 	%r27, %nctaid.x;
	mov.u32 	%r28, %nctaid.y;
	mul.lo.s32 	%r29, %r27, %r28;
	mov.u32 	%r30, %ctaid.z;
	mov.u32 	%r31, %ctaid.y;
	mov.u32 	%r32, %ctaid.x;
	mad.lo.s32 	%r33, %r31, %r27, %r32;
	mad.lo.s32 	%r92, %r29, %r30, %r33;
	mov.u32 	%r8, %ntid.z;
	mul.lo.s32 	%r9, %r25, %r8;
	setp.ge.s32 	%p1, %r92, %r24;
	@%p1 bra 	$L__BB0_10;
	ld.param.u32 	%r90, [_Z13GPUInnerLoopsPdPiii_param_2];
	mul.lo.s32 	%r10, %r24, %r90;
	add.s32 	%r34, %r3, %r8;
	mad.lo.s32 	%r35, %r2, %r34, %r4;
	mad.lo.s32 	%r36, %r1, %r35, %r5;
	max.s32 	%r37, %r24, %r36;
	setp.lt.s32 	%p2, %r36, %r24;
	selp.u32 	%r38, 1, 0, %p2;
	add.s32 	%r39, %r36, %r38;
	sub.s32 	%r40, %r37, %r39;
	div.u32 	%r41, %r40, %r9;
	add.s32 	%r11, %r41, %r38;
	add.s32 	%r42, %r6, %r10;
	mul.wide.s32 	%rd13, %r42, 8;
	add.s64 	%rd2, %rd1, %rd13;
	add.s32 	%r12, %r6, %r9;
	shl.b32 	%r13, %r9, 3;
	cvt.u64.u32 	%rd14, %r13;
	add.s64 	%rd3, %rd2, %rd14;
	add.s32 	%r14, %r12, %r9;
$L__BB0_2:
	setp.ge.s32 	%p3, %r6, %r24;
	@%p3 bra 	$L__BB0_9;
	ld.param.u32 	%r91, [_Z13GPUInnerLoopsPdPiii_param_2];
	ld.param.u64 	%rd44, [_Z13GPUInnerLoopsPdPiii_param_1];
	and.b32  	%r43, %r11, 3;
	setp.eq.s32 	%p4, %r43, 3;
	mul.lo.s32 	%r16, %r92, %r24;
	add.s32 	%r44, %r16, %r91;
	mul.wide.s32 	%rd15, %r44, 8;
	add.s64 	%rd4, %rd1, %rd15;
	cvta.to.global.u64 	%rd5, %rd44;
	mul.wide.s32 	%rd16, %r44, 4;
	add.s64 	%rd6, %rd5, %rd16;
	mov.u32 	%r93, %r6;
	@%p4 bra 	$L__BB0_7;
	setp.eq.s32 	%p5, %r43, 0;
	ld.global.f64 	%fd1, [%rd4];
	ld.global.f64 	%fd2, [%rd2];
	add.f64 	%fd3, %fd1, %fd2;
	ld.global.u32 	%r46, [%rd6];
	add.s32 	%r47, %r6, %r16;
	mul.wide.s32 	%rd17, %r47, 8;
	add.s64 	%rd7, %rd1, %rd17;
	ld.global.f64 	%fd4, [%rd7];
	setp.lt.f64 	%p6, %fd3, %fd4;
	selp.b32 	%r48, %r46, 0, %p6;
	mul.wide.s32 	%rd18, %r47, 4;
	add.s64 	%rd8, %rd5, %rd18;
	ld.global.u32 	%r49, [%rd8];
	setp.ge.f64 	%p7, %fd3, %fd4;
	selp.b32 	%r50, %r49, 0, %p7;
	add.s32 	%r51, %r48, %r50;
	st.global.u32 	[%rd8], %r51;
	ld.global.f64 	%fd5, [%rd7];
	setp.lt.f64 	%p8, %fd3, %fd5;
	selp.f64 	%fd6, 0d3FF0000000000000, 0d0000000000000000, %p8;
	setp.ge.f64 	%p9, %fd3, %fd5;
	selp.f64 	%fd7, 0d3FF0000000000000, 0d0000000000000000, %p9;
	mul.f64 	%fd8, %fd5, %fd7;
	fma.rn.f64 	%fd9, %fd3, %fd6, %fd8;
	st.global.f64 	[%rd7], %fd9;
	mov.u32 	%r93, %r12;
	@%p5 bra 	$L__BB0_7;
	setp.eq.s32 	%p10, %r43, 1;
	cvt.u64.u32 	%rd19, %r13;
	ld.global.f64 	%fd10, [%rd4];
	ld.global.f64 	%fd11, [%rd3];
	add.f64 	%fd12, %fd10, %fd11;
	ld.global.u32 	%r53, [%rd6];
	add.s64 	%rd9, %rd7, %rd19;
	ld.global.f64 	%fd13, [%rd9];
	setp.lt.f64 	%p11, %fd12, %fd13;
	selp.b32 	%r54, %r53, 0, %p11;
	shl.b32 	%r17, %r9, 2;
	cvt.u64.u32 	%rd20, %r17;
	add.s64 	%rd10, %rd8, %rd20;
	ld.global.u32 	%r55, [%rd10];
	setp.ge.f64 	%p12, %fd12, %fd13;
	selp.b32 	%r56, %r55, 0, %p12;
	add.s32 	%r57, %r54, %r56;
	st.global.u32 	[%rd10], %r57;
	ld.global.f64 	%fd14, [%rd9];
	setp.lt.f64 	%p13, %fd12, %fd14;
	selp.f64 	%fd15, 0d3FF0000000000000, 0d0000000000000000, %p13;
	setp.ge.f64 	%p14, %fd12, %fd14;
	selp.f64 	%fd16, 0d3FF0000000000000, 0d0000000000000000, %p14;
	mul.f64 	%fd17, %fd14, %fd16;
	fma.rn.f64 	%fd18, %fd12, %fd15, %fd17;
	st.global.f64 	[%rd9], %fd18;
	mov.u32 	%r93, %r14;
	@%p10 bra 	$L__BB0_7;
	add.s32 	%r93, %r14, %r9;
	ld.global.f64 	%fd19, [%rd4];
	add.s64 	%rd23, %rd3, %rd19;
	ld.global.f64 	%fd20, [%rd23];
	add.f64 	%fd21, %fd19, %fd20;
	ld.global.u32 	%r58, [%rd6];
	add.s64 	%rd24, %rd9, %rd19;
	ld.global.f64 	%fd22, [%rd24];
	setp.lt.f64 	%p15, %fd21, %fd22;
	selp.b32 	%r59, %r58, 0, %p15;
	add.s64 	%rd25, %rd10, %rd20;
	ld.global.u32 	%r60, [%rd25];
	setp.ge.f64 	%p16, %fd21, %fd22;
	selp.b32 	%r61, %r60, 0, %p16;
	add.s32 	%r62, %r59, %r61;
	st.global.u32 	[%rd25], %r62;
	ld.global.f64 	%fd23, [%rd24];
	setp.lt.f64 	%p17, %fd21, %fd23;
	selp.f64 	%fd24, 0d3FF0000000000000, 0d0000000000000000, %p17;
	setp.ge.f64 	%p18, %fd21, %fd23;
	selp.f64 	%fd25, 0d3FF0000000000000, 0d0000000000000000, %p18;
	mul.f64 	%fd26, %fd23, %fd25;
	fma.rn.f64 	%fd27, %fd21, %fd24, %fd26;
	st.global.f64 	[%rd24], %fd27;
$L__BB0_7:
	setp.lt.u32 	%p19, %r11, 3;
	@%p19 bra 	$L__BB0_9;
$L__BB0_8:
	ld.param.u64 	%rd45, [_Z13GPUInnerLoopsPdPiii_param_1];
	cvt.u64.u32 	%rd26, %r13;
	ld.global.f64 	%fd28, [%rd4];
	add.s32 	%r63, %r93, %r10;
	mul.wide.s32 	%rd27, %r63, 8;
	add.s64 	%rd28, %rd1, %rd27;
	ld.global.f64 	%fd29, [%rd28];
	add.f64 	%fd30, %fd28, %fd29;
	ld.global.u32 	%r64, [%rd6];
	add.s32 	%r65, %r93, %r16;
	mul.wide.s32 	%rd29, %r65, 8;
	add.s64 	%rd30, %rd1, %rd29;
	ld.global.f64 	%fd31, [%rd30];
	setp.lt.f64 	%p20, %fd30, %fd31;
	selp.b32 	%r66, %r64, 0, %p20;
	cvta.to.global.u64 	%rd31, %rd45;
	mul.wide.s32 	%rd32, %r65, 4;
	add.s64 	%rd33, %rd31, %rd32;
	ld.global.u32 	%r67, [%rd33];
	setp.ge.f64 	%p21, %fd30, %fd31;
	selp.b32 	%r68, %r67, 0, %p21;
	add.s32 	%r69, %r66, %r68;
	st.global.u32 	[%rd33], %r69;
	ld.global.f64 	%fd32, [%rd30];
	setp.lt.f64 	%p22, %fd30, %fd32;
	selp.f64 	%fd33, 0d3FF0000000000000, 0d0000000000000000, %p22;
	setp.ge.f64 	%p23, %fd30, %fd32;
	selp.f64 	%fd34, 0d3FF0000000000000, 0d0000000000000000, %p23;
	mul.f64 	%fd35, %fd32, %fd34;
	fma.rn.f64 	%fd36, %fd30, %fd33, %fd35;
	st.global.f64 	[%rd30], %fd36;
	ld.global.f64 	%fd37, [%rd4];
	add.s64 	%rd34, %rd28, %rd26;
	ld.global.f64 	%fd38, [%rd34];
	add.f64 	%fd39, %fd37, %fd38;
	ld.global.u32 	%r70, [%rd6];
	add.s64 	%rd35, %rd30, %rd26;
	ld.global.f64 	%fd40, [%rd35];
	setp.lt.f64 	%p24, %fd39, %fd40;
	selp.b32 	%r71, %r70, 0, %p24;
	shl.b32 	%r72, %r9, 2;
	cvt.u64.u32 	%rd36, %r72;
	add.s64 	%rd37, %rd33, %rd36;
	ld.global.u32 	%r73, [%rd37];
	setp.ge.f64 	%p25, %fd39, %fd40;
	selp.b32 	%r74, %r73, 0, %p25;
	add.s32 	%r75, %r71, %r74;
	st.global.u32 	[%rd37], %r75;
	ld.global.f64 	%fd41, [%rd35];
	setp.lt.f64 	%p26, %fd39, %fd41;
	selp.f64 	%fd42, 0d3FF0000000000000, 0d0000000000000000, %p26;
	setp.ge.f64 	%p27, %fd39, %fd41;
	selp.f64 	%fd43, 0d3FF0000000000000, 0d0000000000000000, %p27;
	mul.f64 	%fd44, %fd41, %fd43;
	fma.rn.f64 	%fd45, %fd39, %fd42, %fd44;
	st.global.f64 	[%rd35], %fd45;
	ld.global.f64 	%fd46, [%rd4];
	add.s64 	%rd38, %rd34, %rd26;
	ld.global.f64 	%fd47, [%rd38];
	add.f64 	%fd48, %fd46, %fd47;
	ld.global.u32 	%r76, [%rd6];
	add.s64 	%rd39, %rd35, %rd26;
	ld.global.f64 	%fd49, [%rd39];
	setp.lt.f64 	%p28, %fd48, %fd49;
	selp.b32 	%r77, %r76, 0, %p28;
	add.s64 	%rd40, %rd37, %rd36;
	ld.global.u32 	%r78, [%rd40];
	setp.ge.f64 	%p29, %fd48, %fd49;
	selp.b32 	%r79, %r78, 0, %p29;
	add.s32 	%r80, %r77, %r79;
	st.global.u32 	[%rd40], %r80;
	ld.global.f64 	%fd50, [%rd39];
	setp.lt.f64 	%p30, %fd48, %fd50;
	selp.f64 	%fd51, 0d3FF0000000000000, 0d0000000000000000, %p30;
	setp.ge.f64 	%p31, %fd48, %fd50;
	selp.f64 	%fd52, 0d3FF0000000000000, 0d0000000000000000, %p31;
	mul.f64 	%fd53, %fd50, %fd52;
	fma.rn.f64 	%fd54, %fd48, %fd51, %fd53;
	st.global.f64 	[%rd39], %fd54;
	ld.global.f64 	%fd55, [%rd4];
	add.s64 	%rd41, %rd38, %rd26;
	ld.global.f64 	%fd56, [%rd41];
	add.f64 	%fd57, %fd55, %fd56;
	ld.global.u32 	%r81, [%rd6];
	add.s64 	%rd42, %rd39, %rd26;
	ld.global.f64 	%fd58, [%rd42];
	setp.lt.f64 	%p32, %fd57, %fd58;
	selp.b32 	%r82, %r81, 0, %p32;
	add.s64 	%rd43, %rd40, %rd36;
	ld.global.u32 	%r83, [%rd43];
	setp.ge.f64 	%p33, %fd57, %fd58;
	selp.b32 	%r84, %r83, 0, %p33;
	add.s32 	%r85, %r82, %r84;
	st.global.u32 	[%rd43], %r85;
	ld.global.f64 	%fd59, [%rd42];
	setp.lt.f64 	%p34, %fd57, %fd59;
	selp.f64 	%fd60, 0d3FF0000000000000, 0d0000000000000000, %p34;
	setp.ge.f64 	%p35, %fd57, %fd59;
	selp.f64 	%fd61, 0d3FF0000000000000, 0d0000000000000000, %p35;
	mul.f64 	%fd62, %fd59, %fd61;
	fma.rn.f64 	%fd63, %fd57, %fd60, %fd62;
	st.global.f64 	[%rd42], %fd63;
	add.s32 	%r93, %r72, %r93;
	setp.lt.s32 	%p36, %r93, %r24;
	@%p36 bra 	$L__BB0_8;
$L__BB0_9:
	mov.u32 	%r86, %nctaid.x;
	mov.u32 	%r87, %nctaid.y;
	mul.lo.s32 	%r88, %r86, %r87;
	mov.u32 	%r89, %nctaid.z;
	mad.lo.s32 	%r92, %r88, %r89, %r92;
	setp.lt.s32 	%p37, %r92, %r24;
	@%p37 bra 	$L__BB0_2;
$L__BB0_10:
	ret;

}


// ===== COMPILED SASS (sm_100) =====

	.target	sm_100

	.elftype	@"ET_EXEC"


//--------------------- .note.nv.tkinfo           --------------------------
	.section	.note.nv.tkinfo,"",@"SHT_NOTE"
	.sectionflags	@"SHF_NOTE_NV_TKINFO"
	.tkinfo
        /*0018*/ 	.word	0x00000002
        /*0030*/ 	.string	""
        /*0030*/ 	.string	"ptxas"
        /*0030*/ 	.string	"Cuda compilation tools, release 13.0, V13.0.88"
        /*0030*/ 	.string	"Build cuda_13.0.r13.0/compiler.36424714_0"
        /*0030*/ 	.string	"-arch sm_100 -m 64 "



//--------------------- .note.nv.cuinfo           --------------------------
	.section	.note.nv.cuinfo,"",@"SHT_NOTE"
	.sectionflags	@"SHF_NOTE_NV_CUINFO"
        /*0018*/ 	.short	0x0002
        /*001a*/ 	.short	0x0064
        /*001c*/ 	.short	0x0082
	.zero		2


//--------------------- .nv.info                  --------------------------
	.section	.nv.info,"",@"SHT_CUDA_INFO"
	.align	4


	//----- nvinfo : EIATTR_REGCOUNT
	.align		4
        /*0000*/ 	.byte	0x04, 0x2f
        /*0002*/ 	.short	(.L_1 - .L_0)
	.align		4
.L_0:
        /*0004*/ 	.word	index@(_Z13GPUInnerLoopsPdPiii)
        /*0008*/ 	.word	0x00000028


	//----- nvinfo : EIATTR_FRAME_SIZE
	.align		4
.L_1:
        /*000c*/ 	.byte	0x04, 0x11
        /*000e*/ 	.short	(.L_3 - .L_2)
	.align		4
.L_2:
        /*0010*/ 	.word	index@(_Z13GPUInnerLoopsPdPiii)
        /*0014*/ 	.word	0x00000000


	//----- nvinfo : EIATTR_MIN_STACK_SIZE
	.align		4
.L_3:
        /*0018*/ 	.byte	0x04, 0x12
        /*001a*/ 	.short	(.L_5 - .L_4)
	.align		4
.L_4:
        /*001c*/ 	.word	index@(_Z13GPUInnerLoopsPdPiii)
        /*0020*/ 	.word	0x00000000
.L_5:


//--------------------- .nv.compat                --------------------------
	.section	.nv.compat,"",@"SHT_CUDA_COMPAT_INFO"
	.align	4
        /*0000*/ 	.byte	0x02, 0x09, 0x00, 0x00, 0x02, 0x02, 0x01, 0x00, 0x02, 0x05, 0x05, 0x00, 0x03, 0x07, 0x01, 0x01
        /*0010*/ 	.byte	0x02, 0x03, 0x00, 0x00, 0x02, 0x06, 0x01, 0x00, 0x04, 0x0b, 0x08, 0x00, 0x01, 0x00, 0x00, 0x00
        /*0020*/ 	.byte	0x00, 0x00, 0x00, 0x00


//--------------------- .nv.info._Z13GPUInnerLoopsPdPiii --------------------------
	.section	.nv.info._Z13GPUInnerLoopsPdPiii,"",@"SHT_CUDA_INFO"
	.sectionflags	@""
	.align	4


	//----- nvinfo : EIATTR_CUDA_API_VERSION
	.align		4
        /*0000*/ 	.byte	0x04, 0x37
        /*0002*/ 	.short	(.L_7 - .L_6)
.L_6:
        /*0004*/ 	.word	0x00000082


	//----- nvinfo : EIATTR_KPARAM_INFO
	.align		4
.L_7:
        /*0008*/ 	.byte	0x04, 0x17
        /*000a*/ 	.short	(.L_9 - .L_8)
.L_8:
        /*000c*/ 	.word	0x00000000
        /*0010*/ 	.short	0x0003
        /*0012*/ 	.short	0x0014
        /*0014*/ 	.byte	0x00, 0xf0, 0x11, 0x00


	//----- nvinfo : EIATTR_KPARAM_INFO
	.align		4
.L_9:
        /*0018*/ 	.byte	0x04, 0x17
        /*001a*/ 	.short	(.L_11 - .L_10)
.L_10:
        /*001c*/ 	.word	0x00000000
        /*0020*/ 	.short	0x0002
        /*0022*/ 	.short	0x0010
        /*0024*/ 	.byte	0x00, 0xf0, 0x11, 0x00


	//----- nvinfo : EIATTR_KPARAM_INFO
	.align		4
.L_11:
        /*0028*/ 	.byte	0x04, 0x17
        /*002a*/ 	.short	(.L_13 - .L_12)
.L_12:
        /*002c*/ 	.word	0x00000000
        /*0030*/ 	.short	0x0001
        /*0032*/ 	.short	0x0008
        /*0034*/ 	.byte	0x00, 0xf5, 0x21, 0x00


	//----- nvinfo : EIATTR_KPARAM_INFO
	.align		4
.L_13:
        /*0038*/ 	.byte	0x04, 0x17
        /*003a*/ 	.short	(.L_15 - .L_14)
.L_14:
        /*003c*/ 	.word	0x00000000
        /*0040*/ 	.short	0x0000
        /*0042*/ 	.short	0x0000
        /*0044*/ 	.byte	0x00, 0xf5, 0x21, 0x00


	//----- nvinfo : EIATTR_SPARSE_MMA_MASK
	.align		4
.L_15:
        /*0048*/ 	.byte	0x03, 0x50
        /*004a*/ 	.short	0x0000


	//----- nvinfo : EIATTR_MAXREG_COUNT
	.align		4
        /*004c*/ 	.byte	0x03, 0x1b
        /*004e*/ 	.short	0x00ff


	//----- nvinfo : EIATTR_MERCURY_ISA_VERSION
	.align		4
        /*0050*/ 	.byte	0x03, 0x5f
        /*0052*/ 	.short	0x0101


	//----- nvinfo : EIATTR_VRC_CTA_INIT_COUNT
	.align		4
        /*0054*/ 	.byte	0x02, 0x4a
	.zero		1
	.zero		1


	//----- nvinfo : EIATTR_EXIT_INSTR_OFFSETS
	.align		4
        /*0058*/ 	.byte	0x04, 0x1c
        /*005a*/ 	.short	(.L_17 - .L_16)


	//   ....[0]....
.L_16:
        /*005c*/ 	.word	0x000000e0


	//   ....[1]....
        /*0060*/ 	.word	0x00001170


	//----- nvinfo : EIATTR_CRS_STACK_SIZE
	.align		4
.L_17:
        /*0064*/ 	.byte	0x04, 0x1e
        /*0066*/ 	.short	(.L_19 - .L_18)
.L_18:
        /*0068*/ 	.word	0x00000000


	//----- nvinfo : EIATTR_CBANK_PARAM_SIZE
	.align		4
.L_19:
        /*006c*/ 	.byte	0x03, 0x19
        /*006e*/ 	.short	0x0018


	//----- nvinfo : EIATTR_PARAM_CBANK
	.align		4
        /*0070*/ 	.byte	0x04, 0x0a
        /*0072*/ 	.short	(.L_21 - .L_20)
	.align		4
.L_20:
        /*0074*/ 	.word	index@(.nv.constant0._Z13GPUInnerLoopsPdPiii)
        /*0078*/ 	.short	0x0380
        /*007a*/ 	.short	0x0018


	//----- nvinfo : EIATTR_SW_WAR
	.align		4
.L_21:
        /*007c*/ 	.byte	0x04, 0x36
        /*007e*/ 	.short	(.L_23 - .L_22)
.L_22:
        /*0080*/ 	.word	0x00000008
.L_23:


//--------------------- .nv.callgraph             --------------------------
	.section	.nv.callgraph,"",@"SHT_CUDA_CALLGRAPH"
	.align	4
	.sectionentsize	8
	.align		4
        /*0000*/ 	.word	0x00000000
	.align		4
        /*0004*/ 	.word	0xffffffff
	.align		4
        /*0008*/ 	.word	0x00000000
	.align		4
        /*000c*/ 	.word	0xfffffffe
	.align		4
        /*0010*/ 	.word	0x00000000
	.align		4
        /*0014*/ 	.word	0xfffffffd
	.align		4
        /*0018*/ 	.word	0x00000000
	.align		4
        /*001c*/ 	.word	0xfffffffc


//--------------------- .text._Z13GPUInnerLoopsPdPiii --------------------------
	.section	.text._Z13GPUInnerLoopsPdPiii,"ax",@progbits
	.align	128
        .global         _Z13GPUInnerLoopsPdPiii
        .type           _Z13GPUInnerLoopsPdPiii,@function
        .size           _Z13GPUInnerLoopsPdPiii,(.L_x_7 - _Z13GPUInnerLoopsPdPiii)
        .other          _Z13GPUInnerLoopsPdPiii,@"STO_CUDA_ENTRY STV_DEFAULT"
_Z13GPUInnerLoopsPdPiii:
.text._Z13GPUInnerLoopsPdPiii:
[----:B------:R-:W-:Y:S08]  /*0000*/  LDC R1, c[0x0][0x37c] ;  /* 0x0000df00ff017b82 */ /* 0x000ff00000000800 */
[----:B------:R-:W-:Y:S01]  /*0010*/  S2UR UR5, SR_CTAID.Y ;  /* 0x00000000000579c3 */ /* 0x000fe20000002600 */
[----:B------:R-:W0:Y:S01]  /*0020*/  LDCU UR9, c[0x0][0x360] ;  /* 0x00006c00ff0977ac */ /* 0x000e220008000800 */
[----:B------:R-:W1:Y:S06]  /*0030*/  LDCU UR10, c[0x0][0x364] ;  /* 0x00006c80ff0a77ac */ /* 0x000e6c0008000800 */
[----:B------:R-:W2:Y:S01]  /*0040*/  S2UR UR8, SR_CTAID.X ;  /* 0x00000000000879c3 */ /* 0x000ea20000002500 */
[----:B------:R-:W2:Y:S01]  /*0050*/  LDCU UR4, c[0x0][0x370] ;  /* 0x00006e00ff0477ac */ /* 0x000ea20008000800 */
[----:B------:R-:W3:Y:S06]  /*0060*/  LDCU UR6, c[0x0][0x374] ;  /* 0x00006e80ff0677ac */ /* 0x000eec0008000800 */
[----:B------:R-:W4:Y:S08]  /*0070*/  S2UR UR7, SR_CTAID.Z ;  /* 0x00000000000779c3 */ /* 0x000f300000002700 */
[----:B------:R-:W5:Y:S01]  /*0080*/  LDC R13, c[0x0][0x394] ;  /* 0x0000e500ff0d7b82 */ /* 0x000f620000000800 */
[----:B--2---:R-:W-:-:S07]  /*0090*/  UIMAD UR5, UR4, UR5, UR8 ;  /* 0x00000005040572a4 */ /* 0x004fce000f8e0208 */
[----:B------:R-:W2:Y:S01]  /*00a0*/  LDC R5, c[0x0][0x368] ;  /* 0x0000da00ff057b82 */ /* 0x000ea20000000800 */
[----:B---3--:R-:W-:-:S04]  /*00b0*/  UIMAD UR4, UR4, UR6, URZ ;  /* 0x00000006040472a4 */ /* 0x008fc8000f8e02ff */
[----:B----4-:R-:W-:-:S06]  /*00c0*/  UIMAD UR4, UR4, UR7, UR5 ;  /* 0x00000007040472a4 */ /* 0x010fcc000f8e0205 */
[----:B-----5:R-:W-:-:S13]  /*00d0*/  ISETP.LE.AND P0, PT, R13, UR4, PT ;  /* 0x000000040d007c0c */ /* 0x020fda000bf03270 */
[----:B01----:R-:W-:Y:S05]  /*00e0*/  @P0 EXIT ;  /* 0x000000000000094d */ /* 0x003fea0003800000 */
[----:B------:R-:W-:Y:S01]  /*00f0*/  UIMAD UR5, UR9, UR10, URZ ;  /* 0x0000000a090572a4 */ /* 0x000fe2000f8e02ff */
[----:B------:R-:W0:Y:S01]  /*0100*/  S2R R10, SR_TID.Z ;  /* 0x00000000000a7919 */ /* 0x000e220000002300 */
[----:B------:R-:W1:Y:S01]  /*0110*/  LDC.64 R8, c[0x0][0x380] ;  /* 0x0000e000ff087b82 */ /* 0x000e620000000a00 */
[----:B------:R-:W3:Y:S01]  /*0120*/  LDCU UR6, c[0x0][0x390] ;  /* 0x00007200ff0677ac */ /* 0x000ee20008000800 */
[----:B------:R-:W4:Y:S02]  /*0130*/  S2R R11, SR_TID.Y ;  /* 0x00000000000b7919 */ /* 0x000f240000002200 */
[----:B--2---:R-:W-:Y:S01]  /*0140*/  IMAD R0, R5, UR5, RZ ;  /* 0x0000000505007c24 */ /* 0x004fe2000f8e02ff */
[----:B------:R-:W2:Y:S03]  /*0150*/  S2R R12, SR_TID.X ;  /* 0x00000000000c7919 */ /* 0x000ea60000002100 */
[----:B------:R-:W5:Y:S01]  /*0160*/  I2F.U32.RP R6, R0 ;  /* 0x0000000000067306 */ /* 0x000f620000209000 */
[----:B------:R-:W-:Y:S01]  /*0170*/  IMAD.MOV R7, RZ, RZ, -R0 ;  /* 0x000000ffff077224 */ /* 0x000fe200078e0a00 */
[----:B------:R-:W-:-:S06]  /*0180*/  ISETP.NE.U32.AND P2, PT, R0, RZ, PT ;  /* 0x000000ff0000720c */ /* 0x000fcc0003f45070 */
[----:B-----5:R-:W5:Y:S01]  /*0190*/  MUFU.RCP R6, R6 ;  /* 0x0000000600067308 */ /* 0x020f620000001000 */
[----:B0-----:R-:W-:-:S04]  /*01a0*/  IMAD.IADD R2, R10, 0x1, R5 ;  /* 0x000000010a027824 */ /* 0x001fc800078e0205 */
[----:B----4-:R-:W-:-:S04]  /*01b0*/  IMAD R2, R2, UR10, R11 ;  /* 0x0000000a02027c24 */ /* 0x010fc8000f8e020b */
[----:B--2---:R-:W-:Y:S02]  /*01c0*/  IMAD R4, R2, UR9, R12 ;  /* 0x0000000902047c24 */ /* 0x004fe4000f8e020c */
[----:B-----5:R-:W-:Y:S02]  /*01d0*/  VIADD R3, R6, 0xffffffe ;  /* 0x0ffffffe06037836 */ /* 0x020fe40000000000 */
[----:B------:R-:W-:Y:S01]  /*01e0*/  IMAD.MOV.U32 R2, RZ, RZ, RZ ;  /* 0x000000ffff027224 */ /* 0x000fe200078e00ff */
[CC--:B------:R-:W-:Y:S02]  /*01f0*/  ISETP.GE.AND P0, PT, R4.reuse, R13.reuse, PT ;  /* 0x0000000d0400720c */ /* 0x0c0fe40003f06270 */
[----:B------:R-:W-:Y:S01]  /*0200*/  VIMNMX R5, PT, PT, R4, R13, !PT ;  /* 0x0000000d04057248 */ /* 0x000fe20007fe0100 */
[----:B------:R-:W0:Y:S01]  /*0210*/  F2I.FTZ.U32.TRUNC.NTZ R3, R3 ;  /* 0x0000000300037305 */ /* 0x000e22000021f000 */
[----:B------:R-:W-:-:S04]  /*0220*/  SEL R6, RZ, 0x1, P0 ;  /* 0x00000001ff067807 */ /* 0x000fc80000000000 */
[----:B------:R-:W-:Y:S01]  /*0230*/  IADD3 R5, PT, PT, R5, -R4, -R6 ;  /* 0x8000000405057210 */ /* 0x000fe20007ffe806 */
[----:B------:R-:W-:Y:S02]  /*0240*/  IMAD.SHL.U32 R4, R0, 0x8, RZ ;  /* 0x0000000800047824 */ /* 0x000fe400078e00ff */
[----:B0-----:R-:W-:-:S04]  /*0250*/  IMAD R7, R7, R3, RZ ;  /* 0x0000000307077224 */ /* 0x001fc800078e02ff */
[----:B------:R-:W-:-:S04]  /*0260*/  IMAD.HI.U32 R2, R3, R7, R2 ;  /* 0x0000000703027227 */ /* 0x000fc800078e0002 */
[----:B------:R-:W-:Y:S01]  /*0270*/  IMAD R3, R11, UR9, R12 ;  /* 0x000000090b037c24 */ /* 0x000fe2000f8e020c */
[----:B------:R-:W0:Y:S01]  /*0280*/  LDCU.64 UR8, c[0x0][0x358] ;  /* 0x00006b00ff0877ac */ /* 0x000e220008000a00 */
[----:B------:R-:W-:-:S04]  /*0290*/  IMAD.HI.U32 R7, R2, R5, RZ ;  /* 0x0000000502077227 */ /* 0x000fc800078e00ff */
[----:B------:R-:W-:Y:S02]  /*02a0*/  IMAD.MOV R2, RZ, RZ, -R7 ;  /* 0x000000ffff027224 */ /* 0x000fe400078e0a07 */
[----:B------:R-:W-:Y:S02]  /*02b0*/  IMAD R3, R10, UR5, R3 ;  /* 0x000000050a037c24 */ /* 0x000fe4000f8e0203 */
[----:B------:R-:W-:-:S05]  /*02c0*/  IMAD R5, R0, R2, R5 ;  /* 0x0000000200057224 */ /* 0x000fca00078e0205 */
[----:B------:R-:W-:-:S13]  /*02d0*/  ISETP.GE.U32.AND P0, PT, R5, R0, PT ;  /* 0x000000000500720c */ /* 0x000fda0003f06070 */
[----:B------:R-:W-:Y:S02]  /*02e0*/  @P0 IMAD.IADD R5, R5, 0x1, -R0 ;  /* 0x0000000105050824 */ /* 0x000fe400078e0a00 */
[----:B------:R-:W-:-:S03]  /*02f0*/  @P0 VIADD R7, R7, 0x1 ;  /* 0x0000000107070836 */ /* 0x000fc60000000000 */
[----:B------:R-:W-:Y:S01]  /*0300*/  ISETP.GE.U32.AND P1, PT, R5, R0, PT ;  /* 0x000000000500720c */ /* 0x000fe20003f26070 */
[----:B---3--:R-:W-:-:S04]  /*0310*/  IMAD R5, R13, UR6, R3 ;  /* 0x000000060d057c24 */ /* 0x008fc8000f8e0203 */
[----:B-1----:R-:W-:-:S08]  /*0320*/  IMAD.WIDE R8, R5, 0x8, R8 ;  /* 0x0000000805087825 */ /* 0x002fd000078e0208 */
[----:B------:R-:W-:Y:S01]  /*0330*/  @P1 VIADD R7, R7, 0x1 ;  /* 0x0000000107071836 */ /* 0x000fe20000000000 */
[----:B------:R-:W-:-:S04]  /*0340*/  @!P2 LOP3.LUT R7, RZ, R0, RZ, 0x33, !PT ;  /* 0x00000000ff07a212 */ /* 0x000fc800078e33ff */
[----:B0-----:R-:W-:-:S07]  /*0350*/  IADD3 R2, PT, PT, R6, R7, RZ ;  /* 0x0000000706027210 */ /* 0x001fce0007ffe0ff */
.L_x_5:
[----:B0-----:R-:W0:Y:S01]  /*0360*/  LDC R6, c[0x0][0x394] ;  /* 0x0000e500ff067b82 */ /* 0x001e220000000800 */
[----:B------:R-:W-:Y:S01]  /*0370*/  BSSY.RECONVERGENT B0, `(.L_x_0) ;  /* 0x00000d8000007945 */ /* 0x000fe20003800200 */
[----:B0-----:R-:W-:-:S13]  /*0380*/  ISETP.GE.AND P0, PT, R3, R6, PT ;  /* 0x000000060300720c */ /* 0x001fda0003f06270 */
[----:B-123--:R-:W-:Y:S05]  /*0390*/  @P0 BRA `(.L_x_1) ;  /* 0x0000000c00540947 */ /* 0x00efea0003800000 */
[----:B------:R-:W0:Y:S01]  /*03a0*/  LDC R5, c[0x0][0x390] ;  /* 0x0000e400ff057b82 */ /* 0x000e220000000800 */
[----:B------:R-:W-:Y:S01]  /*03b0*/  LOP3.LUT R30, R2, 0x3, RZ, 0xc0, !PT ;  /* 0x00000003021e7812 */ /* 0x000fe200078ec0ff */
[----:B------:R-:W-:Y:S01]  /*03c0*/  BSSY.RECONVERGENT B1, `(.L_x_2) ;  /* 0x000005f000017945 */ /* 0x000fe20003800200 */
[----:B------:R-:W-:Y:S02]  /*03d0*/  IMAD.MOV.U32 R31, RZ, RZ, R3 ;  /* 0x000000ffff1f7224 */ /* 0x000fe400078e0003 */
[----:B------:R-:W-:-:S03]  /*03e0*/  ISETP.NE.AND P0, PT, R30, 0x3, PT ;  /* 0x000000031e00780c */ /* 0x000fc60003f05270 */
[----:B------:R-:W1:Y:S08]  /*03f0*/  LDC.64 R10, c[0x0][0x380] ;  /* 0x0000e000ff0a7b82 */ /* 0x000e700000000a00 */
[----:B------:R-:W2:Y:S01]  /*0400*/  LDC.64 R12, c[0x0][0x388] ;  /* 0x0000e200ff0c7b82 */ /* 0x000ea20000000a00 */
[----:B0-----:R-:W-:-:S04]  /*0410*/  IMAD R19, R6, UR4, R5 ;  /* 0x0000000406137c24 */ /* 0x001fc8000f8e0205 */
[----:B-1----:R-:W-:-:S04]  /*0420*/  IMAD.WIDE R16, R19, 0x8, R10 ;  /* 0x0000000813107825 */ /* 0x002fc800078e020a */
[----:B--2---:R-:W-:Y:S01]  /*0430*/  IMAD.WIDE R18, R19, 0x4, R12 ;  /* 0x0000000413127825 */ /* 0x004fe200078e020c */
[----:B------:R-:W-:Y:S06]  /*0440*/  @!P0 BRA `(.L_x_3) ;  /* 0x0000000400588947 */ /* 0x000fec0003800000 */
[----:B------:R-:W-:Y:S01]  /*0450*/  IMAD R15, R6, UR4, R3 ;  /* 0x00000004060f7c24 */ /* 0x000fe2000f8e0203 */
[----:B------:R-:W2:Y:S04]  /*0460*/  LDG.E.64 R20, desc[UR8][R16.64] ;  /* 0x0000000810147981 */ /* 0x000ea8000c1e1b00 */
[----:B------:R-:W2:Y:S01]  /*0470*/  LDG.E.64 R26, desc[UR8][R8.64] ;  /* 0x00000008081a7981 */ /* 0x000ea2000c1e1b00 */
[----:B------:R-:W-:-:S03]  /*0480*/  IMAD.WIDE R24, R15, 0x8, R10 ;  /* 0x000000080f187825 */ /* 0x000fc600078e020a */
[----:B------:R-:W3:Y:S01]  /*0490*/  LDG.E R7, desc[UR8][R18.64] ;  /* 0x0000000812077981 */ /* 0x000ee2000c1e1900 */
[----:B------:R-:W-:-:S03]  /*04a0*/  IMAD.WIDE R14, R15, 0x4, R12 ;  /* 0x000000040f0e7825 */ /* 0x000fc600078e020c */
[----:B------:R-:W4:Y:S04]  /*04b0*/  LDG.E.64 R22, desc[UR8][R24.64] ;  /* 0x0000000818167981 */ /* 0x000f28000c1e1b00 */
[----:B------:R-:W5:Y:S01]  /*04c0*/  LDG.E R28, desc[UR8][R14.64] ;  /* 0x000000080e1c7981 */ /* 0x000f62000c1e1900 */
[----:B--2---:R-:W-:-:S08]  /*04d0*/  DADD R20, R20, R26 ;  /* 0x0000000014147229 */ /* 0x004fd0000000001a */
[C-C-:B----4-:R-:W-:Y:S02]  /*04e0*/  DSETP.GEU.AND P1, PT, R20.reuse, R22.reuse, PT ;  /* 0x000000161400722a */ /* 0x150fe40003f2e000 */
[----:B------:R-:W-:-:S04]  /*04f0*/  DSETP.GE.AND P0, PT, R20, R22, PT ;  /* 0x000000161400722a */ /* 0x000fc80003f06000 */
[----:B---3--:R-:W-:Y:S02]  /*0500*/  SEL R7, R7, RZ, !P1 ;  /* 0x000000ff07077207 */ /* 0x008fe40004800000 */
[----:B-----5:R-:W-:-:S05]  /*0510*/  SEL R28, R28, RZ, P0 ;  /* 0x000000ff1c1c7207 */ /* 0x020fca0000000000 */
[----:B------:R-:W-:-:S05]  /*0520*/  IMAD.IADD R7, R7, 0x1, R28 ;  /* 0x0000000107077824 */ /* 0x000fca00078e021c */
[----:B------:R0:W-:Y:S04]  /*0530*/  STG.E desc[UR8][R14.64], R7 ;  /* 0x000000070e007986 */ /* 0x0001e8000c101908 */
[----:B------:R-:W2:Y:S01]  /*0540*/  LDG.E.64 R22, desc[UR8][R24.64] ;  /* 0x0000000818167981 */ /* 0x000ea2000c1e1b00 */
[----:B------:R-:W-:Y:S02]  /*0550*/  IMAD.MOV.U32 R26, RZ, RZ, RZ ;  /* 0x000000ffff1a7224 */ /* 0x000fe400078e00ff */
[----:B------:R-:W-:Y:S01]  /*0560*/  IMAD.IADD R31, R3, 0x1, R0 ;  /* 0x00000001031f7824 */ /* 0x000fe200078e0200 */
[----:B--2---:R-:W-:-:S06]  /*0570*/  DSETP.GE.AND P0, PT, R20, R22, PT ;  /* 0x000000161400722a */ /* 0x004fcc0003f06000 */
[----:B------:R-:W-:Y:S01]  /*0580*/  FSEL R27, RZ, 1.875, !P0 ;  /* 0x3ff00000ff1b7808 */ /* 0x000fe20004000000 */
[----:B------:R-:W-:-:S05]  /*0590*/  DSETP.GEU.AND P0, PT, R20, R22, PT ;  /* 0x000000161400722a */ /* 0x000fca0003f0e000 */
[----:B------:R-:W-:Y:S01]  /*05a0*/  DMUL R22, R22, R26 ;  /* 0x0000001a16167228 */ /* 0x000fe20000000000 */
[----:B------:R-:W-:-:S07]  /*05b0*/  FSEL R27, RZ, 1.875, P0 ;  /* 0x3ff00000ff1b7808 */ /* 0x000fce0000000000 */
[----:B------:R-:W-:Y:S01]  /*05c0*/  DFMA R22, R20, R26, R22 ;  /* 0x0000001a1416722b */ /* 0x000fe20000000016 */
[----:B------:R-:W-:-:S06]  /*05d0*/  ISETP.NE.AND P0, PT, R30, RZ, PT ;  /* 0x000000ff1e00720c */ /* 0x000fcc0003f05270 */
[----:B------:R0:W-:Y:S07]  /*05e0*/  STG.E.64 desc[UR8][R24.64], R22 ;  /* 0x0000001618007986 */ /* 0x0001ee000c101b08 */
[----:B------:R-:W-:Y:S05]  /*05f0*/  @!P0 BRA `(.L_x_3) ;  /* 0x0000000000ec8947 */ /* 0x000fea0003800000 */
[----:B------:R-:W-:Y:S01]  /*0600*/  IADD3 R20, P0, PT, R8, R4, RZ ;  /* 0x0000000408147210 */ /* 0x000fe20007f1e0ff */
[----:B------:R-:W2:Y:S04]  /*0610*/  LDG.E.64 R28, desc[UR8][R16.64] ;  /* 0x00000008101c7981 */ /* 0x000ea8000c1e1b00 */
[----:B------:R-:W-:Y:S01]  /*0620*/  IMAD.X R21, RZ, RZ, R9, P0 ;  /* 0x000000ffff157224 */ /* 0x000fe200000e0609 */
[----:B0-----:R-:W-:Y:S01]  /*0630*/  IADD3 R24, P0, PT, R4, R24, RZ ;  /* 0x0000001804187210 */ /* 0x001fe20007f1e0ff */
[----:B------:R-:W3:Y:S01]  /*0640*/  LDG.E R32, desc[UR8][R18.64] ;  /* 0x0000000812207981 */ /* 0x000ee2000c1e1900 */
[----:B------:R-:W-:-:S03]  /*0650*/  SHF.L.U32 R7, R0, 0x2, RZ ;  /* 0x0000000200077819 */ /* 0x000fc600000006ff */
[----:B------:R-:W2:Y:S01]  /*0660*/  LDG.E.64 R22, desc[UR8][R20.64] ;  /* 0x0000000814167981 */ /* 0x000ea2000c1e1b00 */
[----:B------:R-:W-:Y:S01]  /*0670*/  IMAD.X R25, RZ, RZ, R25, P0 ;  /* 0x000000ffff197224 */ /* 0x000fe200000e0619 */
[----:B------:R-:W-:-:S04]  /*0680*/  IADD3 R14, P0, PT, R14, R7, RZ ;  /* 0x000000070e0e7210 */ /* 0x000fc80007f1e0ff */
[----:B------:R-:W4:Y:S01]  /*0690*/  LDG.E.64 R26, desc[UR8][R24.64] ;  /* 0x00000008181a7981 */ /* 0x000f22000c1e1b00 */
[----:B------:R-:W-:-:S05]  /*06a0*/  IMAD.X R15, RZ, RZ, R15, P0 ;  /* 0x000000ffff0f7224 */ /* 0x000fca00000e060f */
        /* <DEDUP_REMOVED lines=17> */
[----:B------:R-:W-:-:S06]  /*07c0*/  ISETP.NE.AND P0, PT, R30, 0x1, PT ;  /* 0x000000011e00780c */ /* 0x000fcc0003f05270 */
[----:B------:R1:W-:Y:S07]  /*07d0*/  STG.E.64 desc[UR8][R24.64], R26 ;  /* 0x0000001a18007986 */ /* 0x0003ee000c101b08 */
[----:B------:R-:W-:Y:S05]  /*07e0*/  @!P0 BRA `(.L_x_3) ;  /* 0x0000000000708947 */ /* 0x000fea0003800000 */
[----:B------:R-:W-:-:S05]  /*07f0*/  IADD3 R22, P0, PT, R4, R20, RZ ;  /* 0x0000001404167210 */ /* 0x000fca0007f1e0ff */
[----:B------:R-:W-:Y:S01]  /*0800*/  IMAD.X R23, RZ, RZ, R21, P0 ;  /* 0x000000ffff177224 */ /* 0x000fe200000e0615 */
[----:B-1----:R-:W-:Y:S01]  /*0810*/  IADD3 R24, P0, PT, R4, R24, RZ ;  /* 0x0000001804187210 */ /* 0x002fe20007f1e0ff */
[----:B------:R-:W2:Y:S04]  /*0820*/  LDG.E.64 R20, desc[UR8][R16.64] ;  /* 0x0000000810147981 */ /* 0x000ea8000c1e1b00 */
[----:B------:R-:W2:Y:S01]  /*0830*/  LDG.E.64 R22, desc[UR8][R22.64] ;  /* 0x0000000816167981 */ /* 0x000ea2000c1e1b00 */
[----:B------:R-:W-:Y:S02]  /*0840*/  IADD3.X R25, PT, PT, RZ, R25, RZ, P0, !PT ;  /* 0x00000019ff197210 */ /* 0x000fe400007fe4ff */
[----:B------:R-:W-:Y:S02]  /*0850*/  IADD3 R14, P0, PT, R7, R14, RZ ;  /* 0x0000000e070e7210 */ /* 0x000fe40007f1e0ff */
[----:B------:R-:W3:Y:S03]  /*0860*/  LDG.E R7, desc[UR8][R18.64] ;  /* 0x0000000812077981 */ /* 0x000ee6000c1e1900 */
[----:B------:R-:W-:Y:S01]  /*0870*/  IMAD.X R15, RZ, RZ, R15, P0 ;  /* 0x000000ffff0f7224 */ /* 0x000fe200000e060f */
        /* <DEDUP_REMOVED lines=9> */
[----:B------:R-:W3:Y:S01]  /*0910*/  LDG.E.64 R22, desc[UR8][R24.64] ;  /* 0x0000000818167981 */ /* 0x000ee2000c1e1b00 */
[----:B------:R-:W-:Y:S02]  /*0920*/  IMAD.MOV.U32 R26, RZ, RZ, RZ ;  /* 0x000000ffff1a7224 */ /* 0x000fe400078e00ff */
[----:B------:R-:W-:Y:S01]  /*0930*/  IMAD.IADD R31, R0, 0x1, R31 ;  /* 0x00000001001f7824 */ /* 0x000fe200078e021f */
[----:B---3--:R-:W-:-:S06]  /*0940*/  DSETP.GE.AND P0, PT, R20, R22, PT ;  /* 0x000000161400722a */ /* 0x008fcc0003f06000 */
[----:B------:R-:W-:Y:S01]  /*0950*/  FSEL R27, RZ, 1.875, !P0 ;  /* 0x3ff00000ff1b7808 */ /* 0x000fe20004000000 */
[----:B------:R-:W-:-:S05]  /*0960*/  DSETP.GEU.AND P0, PT, R20, R22, PT ;  /* 0x000000161400722a */ /* 0x000fca0003f0e000 */
[----:B------:R-:W-:Y:S01]  /*0970*/  DMUL R22, R22, R26 ;  /* 0x0000001a16167228 */ /* 0x000fe20000000000 */
[----:B------:R-:W-:-:S07]  /*0980*/  FSEL R27, RZ, 1.875, P0 ;  /* 0x3ff00000ff1b7808 */ /* 0x000fce0000000000 */
[----:B------:R-:W-:-:S07]  /*0990*/  DFMA R22, R20, R26, R22 ;  /* 0x0000001a1416722b */ /* 0x000fce0000000016 */
[----:B------:R2:W-:Y:S04]  /*09a0*/  STG.E.64 desc[UR8][R24.64], R22 ;  /* 0x0000001618007986 */ /* 0x0005e8000c101b08 */
.L_x_3:
[----:B------:R-:W-:Y:S05]  /*09b0*/  BSYNC.RECONVERGENT B1 ;  /* 0x0000000000017941 */ /* 0x000fea0003800200 */
.L_x_2:
[----:B------:R-:W-:-:S13]  /*09c0*/  ISETP.GE.U32.AND P0, PT, R2, 0x3, PT ;  /* 0x000000030200780c */ /* 0x000fda0003f06070 */
[----:B------:R-:W-:Y:S05]  /*09d0*/  @!P0 BRA `(.L_x_1) ;  /* 0x0000000400c48947 */ /* 0x000fea0003800000 */
.L_x_4:
[C-C-:B-1----:R-:W-:Y:S01]  /*09e0*/  IMAD R27, R6.reuse, R5, R31.reuse ;  /* 0x00000005061b7224 */ /* 0x142fe200078e021f */
[----:B0-2---:R-:W2:Y:S01]  /*09f0*/  LDG.E.64 R24, desc[UR8][R16.64] ;  /* 0x0000000810187981 */ /* 0x005ea2000c1e1b00 */
[----:B---3--:R-:W-:Y:S02]  /*0a00*/  IMAD R15, R6, UR4, R31 ;  /* 0x00000004060f7c24 */ /* 0x008fe4000f8e021f */
[--C-:B------:R-:W-:Y:S01]  /*0a10*/  IMAD.WIDE R26, R27, 0x8, R10.reuse ;  /* 0x000000081b1a7825 */ /* 0x100fe200078e020a */
[----:B------:R-:W3:Y:S04]  /*0a20*/  LDG.E R7, desc[UR8][R18.64] ;  /* 0x0000000812077981 */ /* 0x000ee8000c1e1900 */
[----:B------:R-:W2:Y:S01]  /*0a30*/  LDG.E.64 R20, desc[UR8][R26.64] ;  /* 0x000000081a147981 */ /* 0x000ea2000c1e1b00 */
[----:B------:R-:W-:-:S04]  /*0a40*/  IMAD.WIDE R28, R15, 0x8, R10 ;  /* 0x000000080f1c7825 */ /* 0x000fc800078e020a */
[----:B------:R-:W-:Y:S01]  /*0a50*/  IMAD.WIDE R14, R15, 0x4, R12 ;  /* 0x000000040f0e7825 */ /* 0x000fe200078e020c */
        /* <DEDUP_REMOVED lines=11> */
[----:B0-----:R-:W-:Y:S01]  /*0b10*/  IMAD.SHL.U32 R7, R0, 0x4, RZ ;  /* 0x0000000400077824 */ /* 0x001fe200078e00ff */
[----:B--2---:R-:W-:-:S06]  /*0b20*/  DSETP.GE.AND P0, PT, R20, R22, PT ;  /* 0x000000161400722a */ /* 0x004fcc0003f06000 */
[----:B------:R-:W-:Y:S01]  /*0b30*/  FSEL R25, RZ, 1.875, !P0 ;  /* 0x3ff00000ff197808 */ /* 0x000fe20004000000 */
[----:B------:R-:W-:-:S05]  /*0b40*/  DSETP.GEU.AND P0, PT, R20, R22, PT ;  /* 0x000000161400722a */ /* 0x000fca0003f0e000 */
[----:B------:R-:W-:Y:S01]  /*0b50*/  DMUL R22, R22, R24 ;  /* 0x0000001816167228 */ /* 0x000fe20000000000 */
[----:B------:R-:W-:Y:S02]  /*0b60*/  FSEL R25, RZ, 1.875, P0 ;  /* 0x3ff00000ff197808 */ /* 0x000fe40000000000 */
[----:B------:R-:W-:-:S05]  /*0b70*/  IADD3 R26, P0, PT, R4, R26, RZ ;  /* 0x0000001a041a7210 */ /* 0x000fca0007f1e0ff */
[----:B------:R-:W-:Y:S01]  /*0b80*/  DFMA R34, R20, R24, R22 ;  /* 0x000000181422722b */ /* 0x000fe20000000016 */
[----:B------:R-:W-:Y:S02]  /*0b90*/  IADD3.X R27, PT, PT, RZ, R27, RZ, P0, !PT ;  /* 0x0000001bff1b7210 */ /* 0x000fe400007fe4ff */
[----:B------:R-:W-:-:S04]  /*0ba0*/  IADD3 R32, P0, PT, R4, R28, RZ ;  /* 0x0000001c04207210 */ /* 0x000fc80007f1e0ff */
[----:B------:R0:W-:Y:S01]  /*0bb0*/  STG.E.64 desc[UR8][R28.64], R34 ;  /* 0x000000221c007986 */ /* 0x0001e2000c101b08 */
[----:B------:R-:W-:-:S03]  /*0bc0*/  IMAD.X R33, RZ, RZ, R29, P0 ;  /* 0x000000ffff217224 */ /* 0x000fc600000e061d */
[----:B------:R-:W2:Y:S04]  /*0bd0*/  LDG.E.64 R24, desc[UR8][R26.64] ;  /* 0x000000081a187981 */ /* 0x000ea8000c1e1b00 */
[----:B------:R-:W2:Y:S01]  /*0be0*/  LDG.E.64 R22, desc[UR8][R16.64] ;  /* 0x0000000810167981 */ /* 0x000ea2000c1e1b00 */
[----:B------:R-:W-:-:S03]  /*0bf0*/  IADD3 R14, P0, PT, R7, R14, RZ ;  /* 0x0000000e070e7210 */ /* 0x000fc60007f1e0ff */
[----:B------:R-:W3:Y:S02]  /*0c00*/  LDG.E.64 R20, desc[UR8][R32.64] ;  /* 0x0000000820147981 */ /* 0x000ee4000c1e1b00 */
[----:B------:R-:W-:Y:S02]  /*0c10*/  IMAD.X R15, RZ, RZ, R15, P0 ;  /* 0x000000ffff0f7224 */ /* 0x000fe400000e060f */
[----:B------:R-:W4:Y:S04]  /*0c20*/  LDG.E R30, desc[UR8][R18.64] ;  /* 0x00000008121e7981 */ /* 0x000f28000c1e1900 */
[----:B------:R-:W5:Y:S01]  /*0c30*/  LDG.E R36, desc[UR8][R14.64] ;  /* 0x000000080e247981 */ /* 0x000f62000c1e1900 */
[----:B--2---:R-:W-:-:S08]  /*0c40*/  DADD R24, R22, R24 ;  /* 0x0000000016187229 */ /* 0x004fd00000000018 */
[C-C-:B---3--:R-:W-:Y:S02]  /*0c50*/  DSETP.GEU.AND P1, PT, R24.reuse, R20.reuse, PT ;  /* 0x000000141800722a */ /* 0x148fe40003f2e000 */
[----:B------:R-:W-:-:S04]  /*0c60*/  DSETP.GE.AND P0, PT, R24, R20, PT ;  /* 0x000000141800722a */ /* 0x000fc80003f06000 */
[----:B----4-:R-:W-:Y:S02]  /*0c70*/  SEL R30, R30, RZ, !P1 ;  /* 0x000000ff1e1e7207 */ /* 0x010fe40004800000 */
[----:B-----5:R-:W-:-:S05]  /*0c80*/  SEL R21, R36, RZ, P0 ;  /* 0x000000ff24157207 */ /* 0x020fca0000000000 */
[----:B------:R-:W-:-:S05]  /*0c90*/  IMAD.IADD R37, R30, 0x1, R21 ;  /* 0x000000011e257824 */ /* 0x000fca00078e0215 */
[----:B------:R1:W-:Y:S04]  /*0ca0*/  STG.E desc[UR8][R14.64], R37 ;  /* 0x000000250e007986 */ /* 0x0003e8000c101908 */
[----:B------:R-:W2:Y:S01]  /*0cb0*/  LDG.E.64 R22, desc[UR8][R32.64] ;  /* 0x0000000820167981 */ /* 0x000ea2000c1e1b00 */
[----:B------:R-:W-:Y:S01]  /*0cc0*/  IMAD.MOV.U32 R20, RZ, RZ, RZ ;  /* 0x000000ffff147224 */ /* 0x000fe200078e00ff */
[----:B--2---:R-:W-:-:S06]  /*0cd0*/  DSETP.GE.AND P0, PT, R24, R22, PT ;  /* 0x000000161800722a */ /* 0x004fcc0003f06000 */
[----:B------:R-:W-:Y:S01]  /*0ce0*/  FSEL R21, RZ, 1.875, !P0 ;  /* 0x3ff00000ff157808 */ /* 0x000fe20004000000 */
[----:B------:R-:W-:-:S05]  /*0cf0*/  DSETP.GEU.AND P0, PT, R24, R22, PT ;  /* 0x000000161800722a */ /* 0x000fca0003f0e000 */
[----:B------:R-:W-:Y:S01]  /*0d00*/  DMUL R20, R22, R20 ;  /* 0x0000001416147228 */ /* 0x000fe20000000000 */
[----:B------:R-:W-:Y:S01]  /*0d10*/  FSEL R23, RZ, 1.875, P0 ;  /* 0x3ff00000ff177808 */ /* 0x000fe20000000000 */
[----:B------:R-:W-:Y:S01]  /*0d20*/  IMAD.MOV.U32 R22, RZ, RZ, RZ ;  /* 0x000000ffff167224 */ /* 0x000fe200078e00ff */
[----:B0-----:R-:W-:-:S05]  /*0d30*/  IADD3 R28, P0, PT, R4, R26, RZ ;  /* 0x0000001a041c7210 */ /* 0x001fca0007f1e0ff */
[----:B------:R-:W-:Y:S01]  /*0d40*/  DFMA R34, R24, R22, R20 ;  /* 0x000000161822722b */ /* 0x000fe20000000014 */
[----:B------:R-:W-:Y:S02]  /*0d50*/  IADD3.X R29, PT, PT, RZ, R27, RZ, P0, !PT ;  /* 0x0000001bff1d7210 */ /* 0x000fe400007fe4ff */
[----:B------:R-:W-:-:S04]  /*0d60*/  IADD3 R20, P0, PT, R4, R32, RZ ;  /* 0x0000002004147210 */ /* 0x000fc80007f1e0ff */
[----:B------:R0:W-:Y:S01]  /*0d70*/  STG.E.64 desc[UR8][R32.64], R34 ;  /* 0x0000002220007986 */ /* 0x0001e2000c101b08 */
[----:B------:R-:W-:-:S03]  /*0d80*/  IMAD.X R21, RZ, RZ, R33, P0 ;  /* 0x000000ffff157224 */ /* 0x000fc600000e0621 */
[----:B------:R-:W2:Y:S04]  /*0d90*/  LDG.E.64 R24, desc[UR8][R28.64] ;  /* 0x000000081c187981 */ /* 0x000ea8000c1e1b00 */
[----:B------:R-:W2:Y:S01]  /*0da0*/  LDG.E.64 R26, desc[UR8][R16.64] ;  /* 0x00000008101a7981 */ /* 0x000ea2000c1e1b00 */
[----:B-1----:R-:W-:-:S03]  /*0db0*/  IADD3 R14, P0, PT, R7, R14, RZ ;  /* 0x0000000e070e7210 */ /* 0x002fc60007f1e0ff */
        /* <DEDUP_REMOVED lines=9> */
[----:B0-----:R-:W-:-:S05]  /*0e50*/  IMAD.IADD R33, R30, 0x1, R23 ;  /* 0x000000011e217824 */ /* 0x001fca00078e0217 */
[----:B------:R0:W-:Y:S04]  /*0e60*/  STG.E desc[UR8][R14.64], R33 ;  /* 0x000000210e007986 */ /* 0x0001e8000c101908 */
[----:B------:R-:W2:Y:S01]  /*0e70*/  LDG.E.64 R22, desc[UR8][R20.64] ;  /* 0x0000000814167981 */ /* 0x000ea2000c1e1b00 */
[----:B------:R-:W-:Y:S01]  /*0e80*/  IMAD.MOV.U32 R26, RZ, RZ, RZ ;  /* 0x000000ffff1a7224 */ /* 0x000fe200078e00ff */
[----:B0-----:R-:W-:-:S05]  /*0e90*/  IADD3 R14, P1, PT, R7, R14, RZ ;  /* 0x0000000e070e7210 */ /* 0x001fca0007f3e0ff */
[----:B------:R-:W-:Y:S01]  /*0ea0*/  IMAD.X R15, RZ, RZ, R15, P1 ;  /* 0x000000ffff0f7224 */ /* 0x000fe200008e060f */
[----:B--2---:R-:W-:-:S06]  /*0eb0*/  DSETP.GE.AND P0, PT, R24, R22, PT ;  /* 0x000000161800722a */ /* 0x004fcc0003f06000 */
[----:B------:R-:W-:Y:S01]  /*0ec0*/  FSEL R27, RZ, 1.875, !P0 ;  /* 0x3ff00000ff1b7808 */ /* 0x000fe20004000000 */
[----:B------:R-:W-:-:S05]  /*0ed0*/  DSETP.GEU.AND P0, PT, R24, R22, PT ;  /* 0x000000161800722a */ /* 0x000fca0003f0e000 */
[----:B------:R-:W-:Y:S01]  /*0ee0*/  DMUL R26, R22, R26 ;  /* 0x0000001a161a7228 */ /* 0x000fe20000000000 */
[----:B------:R-:W-:Y:S01]  /*0ef0*/  FSEL R23, RZ, 1.875, P0 ;  /* 0x3ff00000ff177808 */ /* 0x000fe20000000000 */
[----:B------:R-:W-:Y:S01]  /*0f00*/  IMAD.MOV.U32 R22, RZ, RZ, RZ ;  /* 0x000000ffff167224 */ /* 0x000fe200078e00ff */
[----:B------:R-:W-:-:S05]  /*0f10*/  IADD3 R28, P0, PT, R4, R28, RZ ;  /* 0x0000001c041c7210 */ /* 0x000fca0007f1e0ff */
[----:B------:R-:W-:Y:S01]  /*0f20*/  DFMA R26, R24, R22, R26 ;  /* 0x00000016181a722b */ /* 0x000fe2000000001a */
[----:B------:R-:W-:Y:S01]  /*0f30*/  IMAD.X R29, RZ, RZ, R29, P0 ;  /* 0x000000ffff1d7224 */ /* 0x000fe200000e061d */
[----:B------:R-:W-:-:S05]  /*0f40*/  IADD3 R22, P0, PT, R4, R20, RZ ;  /* 0x0000001404167210 */ /* 0x000fca0007f1e0ff */
[----:B------:R0:W-:Y:S01]  /*0f50*/  STG.E.64 desc[UR8][R20.64], R26 ;  /* 0x0000001a14007986 */ /* 0x0001e2000c101b08 */
[----:B------:R-:W-:-:S03]  /*0f60*/  IADD3.X R23, PT, PT, RZ, R21, RZ, P0, !PT ;  /* 0x00000015ff177210 */ /* 0x000fc600007fe4ff */
[----:B------:R-:W2:Y:S04]  /*0f70*/  LDG.E.64 R28, desc[UR8][R28.64] ;  /* 0x000000081c1c7981 */ /* 0x000ea8000c1e1b00 */
[----:B------:R-:W2:Y:S04]  /*0f80*/  LDG.E.64 R24, desc[UR8][R16.64] ;  /* 0x0000000810187981 */ /* 0x000ea8000c1e1b00 */
[----:B------:R-:W3:Y:S04]  /*0f90*/  LDG.E.64 R32, desc[UR8][R22.64] ;  /* 0x0000000816207981 */ /* 0x000ee8000c1e1b00 */
[----:B------:R-:W4:Y:S04]  /*0fa0*/  LDG.E R30, desc[UR8][R18.64] ;  /* 0x00000008121e7981 */ /* 0x000f28000c1e1900 */
[----:B------:R-:W0:Y:S01]  /*0fb0*/  LDG.E R34, desc[UR8][R14.64] ;  /* 0x000000080e227981 */ /* 0x000e22000c1e1900 */
[----:B--2---:R-:W-:-:S08]  /*0fc0*/  DADD R24, R24, R28 ;  /* 0x0000000018187229 */ /* 0x004fd0000000001c */
[C-C-:B---3--:R-:W-:Y:S02]  /*0fd0*/  DSETP.GEU.AND P1, PT, R24.reuse, R32.reuse, PT ;  /* 0x000000201800722a */ /* 0x148fe40003f2e000 */
[----:B------:R-:W-:-:S04]  /*0fe0*/  DSETP.GE.AND P0, PT, R24, R32, PT ;  /* 0x000000201800722a */ /* 0x000fc80003f06000 */
[----:B----4-:R-:W-:Y:S02]  /*0ff0*/  SEL R30, R30, RZ, !P1 ;  /* 0x000000ff1e1e7207 */ /* 0x010fe40004800000 */
[----:B0-----:R-:W-:-:S05]  /*1000*/  SEL R21, R34, RZ, P0 ;  /* 0x000000ff22157207 */ /* 0x001fca0000000000 */
        /* <DEDUP_REMOVED lines=11> */
[----:B------:R-:W-:-:S06]  /*10c0*/  ISETP.GE.AND P0, PT, R31, R6, PT ;  /* 0x000000061f00720c */ /* 0x000fcc0003f06270 */
[----:B------:R3:W-:Y:S07]  /*10d0*/  STG.E.64 desc[UR8][R22.64], R20 ;  /* 0x0000001416007986 */ /* 0x0007ee000c101b08 */
[----:B------:R-:W-:Y:S05]  /*10e0*/  @!P0 BRA `(.L_x_4) ;  /* 0xfffffff8003c8947 */ /* 0x000fea000383ffff */
.L_x_1:
[----:B------:R-:W-:Y:S05]  /*10f0*/  BSYNC.RECONVERGENT B0 ;  /* 0x0000000000007941 */ /* 0x000fea0003800200 */
.L_x_0:
[----:B------:R-:W4:Y:S01]  /*1100*/  LDCU UR5, c[0x0][0x370] ;  /* 0x00006e00ff0577ac */ /* 0x000f220008000800 */
[----:B------:R-:W4:Y:S01]  /*1110*/  LDCU UR6, c[0x0][0x374] ;  /* 0x00006e80ff0677ac */ /* 0x000f220008000800 */
[----:B------:R-:W5:Y:S01]  /*1120*/  LDCU UR7, c[0x0][0x378] ;  /* 0x00006f00ff0777ac */ /* 0x000f620008000800 */
[----:B----4-:R-:W-:-:S04]  /*1130*/  UIMAD UR5, UR5, UR6, URZ ;  /* 0x00000006050572a4 */ /* 0x010fc8000f8e02ff */
[----:B-----5:R-:W-:-:S06]  /*1140*/  UIMAD UR4, UR5, UR7, UR4 ;  /* 0x00000007050472a4 */ /* 0x020fcc000f8e0204 */
[----:B------:R-:W-:-:S13]  /*1150*/  ISETP.LE.AND P0, PT, R6, UR4, PT ;  /* 0x0000000406007c0c */ /* 0x000fda000bf03270 */
[----:B------:R-:W-:Y:S05]  /*1160*/  @!P0 BRA `(.L_x_5) ;  /* 0xfffffff0007c8947 */ /* 0x000fea000383ffff */
[----:B------:R-:W-:Y:S05]  /*1170*/  EXIT ;  /* 0x000000000000794d */ /* 0x000fea0003800000 */
.L_x_6:
[----:B------:R-:W-:-:S00]  /*1180*/  BRA `(.L_x_6) ;  /* 0xfffffffc00fc7947 */ /* 0x000fc0000383ffff */
[----:B------:R-:W-:-:S00]  /*1190*/  NOP ;  /* 0x0000000000007918 */ /* 0x000fc00000000000 */
        /* <DEDUP_REMOVED lines=14> */
.L_x_7:


//--------------------- .nv.shared.reserved.0     --------------------------
	.section	.nv.shared.reserved.0,"aw",@nobits
	.weak		__nv_reservedSMEM_offset_0_alias
	.size		__nv_reservedSMEM_offset_0_alias, 0, 64
	.other		__nv_reservedSMEM_offset_0_alias,@"STO_CUDA_RESERVED_SHARED STV_DEFAULT"
__nv_reservedSMEM_offset_0_alias:
	.zero		0
	.zero		64


//--------------------- .nv.constant0._Z13GPUInnerLoopsPdPiii --------------------------
	.section	.nv.constant0._Z13GPUInnerLoopsPdPiii,"a",@progbits
	.sectionflags	@""
	.align	4
.nv.constant0._Z13GPUInnerLoopsPdPiii:
	.zero		920


//--------------------- SYMBOLS --------------------------

	.type		.nv.reservedSmem.offset0,@object
	.size		.nv.reservedSmem.offset0,0x4
